	.headerflags	@"EF_CUDA_TEXMODE_UNIFIED EF_CUDA_64BIT_ADDRESS EF_CUDA_ACCELERATORS EF_CUDA_SM90 EF_CUDA_VIRTUAL_SM(EF_CUDA_SM90)"
	.elftype	@"ET_EXEC"


//--------------------- .nv.info                  --------------------------
	.section	.nv.info,"",@"SHT_CUDA_INFO"
	.align	4


	//----- nvinfo : EIATTR_REGCOUNT
	.align		4
        /*0000*/ 	.byte	0x04, 0x2f
        /*0002*/ 	.short	(.L_2 - .L_1)
	.align		4
.L_1:
        /*0004*/ 	.word	index@(triton_poi_fused_leaky_relu_16)
        /*0008*/ 	.word	0x00000028


	//----- nvinfo : EIATTR_MIN_STACK_SIZE
	.align		4
.L_2:
        /*000c*/ 	.byte	0x04, 0x12
        /*000e*/ 	.short	(.L_4 - .L_3)
	.align		4
.L_3:
        /*0010*/ 	.word	index@(triton_poi_fused_leaky_relu_16)
        /*0014*/ 	.word	0x00000000


	//----- nvinfo : EIATTR_FRAME_SIZE
	.align		4
.L_4:
        /*0018*/ 	.byte	0x04, 0x11
        /*001a*/ 	.short	(.L_6 - .L_5)
	.align		4
.L_5:
        /*001c*/ 	.word	index@(triton_poi_fused_leaky_relu_16)
        /*0020*/ 	.word	0x00000000


	//----- nvinfo : EIATTR_MIN_STACK_SIZE
	.align		4
.L_6:
        /*0024*/ 	.byte	0x04, 0x12
        /*0026*/ 	.short	(.L_8 - .L_7)
	.align		4
.L_7:
        /*0028*/ 	.word	index@(triton_poi_fused_leaky_relu_16)
        /*002c*/ 	.word	0x00000000
.L_8:


//--------------------- .nv.info.triton_poi_fused_leaky_relu_16 --------------------------
	.section	.nv.info.triton_poi_fused_leaky_relu_16,"",@"SHT_CUDA_INFO"
	.sectionflags	@""
	.align	4


	//----- nvinfo : EIATTR_CUDA_API_VERSION
	.align		4
        /*0000*/ 	.byte	0x04, 0x37
        /*0002*/ 	.short	(.L_10 - .L_9)
.L_9:
        /*0004*/ 	.word	0x0000007c


	//----- nvinfo : EIATTR_KPARAM_INFO
	.align		4
.L_10:
        /*0008*/ 	.byte	0x04, 0x17
        /*000a*/ 	.short	(.L_12 - .L_11)
.L_11:
        /*000c*/ 	.word	0x00000000
        /*0010*/ 	.short	0x0005
        /*0012*/ 	.short	0x0024
        /*0014*/ 	.byte	0x00, 0xf0, 0x11, 0x00


	//----- nvinfo : EIATTR_KPARAM_INFO
	.align		4
.L_12:
        /*0018*/ 	.byte	0x04, 0x17
        /*001a*/ 	.short	(.L_14 - .L_13)
.L_13:
        /*001c*/ 	.word	0x00000000
        /*0020*/ 	.short	0x0004
        /*0022*/ 	.short	0x0020
        /*0024*/ 	.byte	0x00, 0xf0, 0x11, 0x00


	//----- nvinfo : EIATTR_KPARAM_INFO
	.align		4
.L_14:
        /*0028*/ 	.byte	0x04, 0x17
        /*002a*/ 	.short	(.L_16 - .L_15)
.L_15:
        /*002c*/ 	.word	0x00000000
        /*0030*/ 	.short	0x0003
        /*0032*/ 	.short	0x0018
        /*0034*/ 	.byte	0x00, 0xf4, 0x21, 0x00


	//----- nvinfo : EIATTR_KPARAM_INFO
	.align		4
.L_16:
        /*0038*/ 	.byte	0x04, 0x17
        /*003a*/ 	.short	(.L_18 - .L_17)
.L_17:
        /*003c*/ 	.word	0x00000000
        /*0040*/ 	.short	0x0002
        /*0042*/ 	.short	0x0010
        /*0044*/ 	.byte	0x00, 0xf4, 0x21, 0x00


	//----- nvinfo : EIATTR_KPARAM_INFO
	.align		4
.L_18:
        /*0048*/ 	.byte	0x04, 0x17
        /*004a*/ 	.short	(.L_20 - .L_19)
.L_19:
        /*004c*/ 	.word	0x00000000
        /*0050*/ 	.short	0x0001
        /*0052*/ 	.short	0x0008
        /*0054*/ 	.byte	0x00, 0xf4, 0x21, 0x00


	//----- nvinfo : EIATTR_KPARAM_INFO
	.align		4
.L_20:
        /*0058*/ 	.byte	0x04, 0x17
        /*005a*/ 	.short	(.L_22 - .L_21)
.L_21:
        /*005c*/ 	.word	0x00000000
        /*0060*/ 	.short	0x0000
        /*0062*/ 	.short	0x0000
        /*0064*/ 	.byte	0x00, 0xf4, 0x21, 0x00


	//----- nvinfo : EIATTR_SPARSE_MMA_MASK
	.align		4
.L_22:
        /*0068*/ 	.byte	0x03, 0x50
        /*006a*/ 	.short	0x0000


	//----- nvinfo : EIATTR_MAXREG_COUNT
	.align		4
        /*006c*/ 	.byte	0x03, 0x1b
        /*006e*/ 	.short	0x00ff


	//----- nvinfo : EIATTR_EXIT_INSTR_OFFSETS
	.align		4
        /*0070*/ 	.byte	0x04, 0x1c
        /*0072*/ 	.short	(.L_24 - .L_23)


	//   ....[0]....
.L_23:
        /*0074*/ 	.word	0x00001170


	//   ....[1]....
        /*0078*/ 	.word	0x000011c0


	//----- nvinfo : EIATTR_REQNTID
	.align		4
.L_24:
        /*007c*/ 	.byte	0x04, 0x10
        /*007e*/ 	.short	(.L_26 - .L_25)
.L_25:
        /*0080*/ 	.word	0x00000100
        /*0084*/ 	.word	0x00000001
        /*0088*/ 	.word	0x00000001


	//----- nvinfo : EIATTR_CBANK_PARAM_SIZE
	.align		4
.L_26:
        /*008c*/ 	.byte	0x03, 0x19
        /*008e*/ 	.short	0x0028


	//----- nvinfo : EIATTR_PARAM_CBANK
	.align		4
        /*0090*/ 	.byte	0x04, 0x0a
        /*0092*/ 	.short	(.L_28 - .L_27)
	.align		4
.L_27:
        /*0094*/ 	.word	index@(.nv.constant0.triton_poi_fused_leaky_relu_16)
        /*0098*/ 	.short	0x0210
        /*009a*/ 	.short	0x0028


	//----- nvinfo : EIATTR_SW_WAR
	.align		4
.L_28:
        /*009c*/ 	.byte	0x04, 0x36
        /*009e*/ 	.short	(.L_30 - .L_29)
.L_29:
        /*00a0*/ 	.word	0x00000008
.L_30:


//--------------------- .nv.callgraph             --------------------------
	.section	.nv.callgraph,"",@"SHT_CUDA_CALLGRAPH"
	.align	4
	.sectionentsize	8
	.align		4
        /*0000*/ 	.word	0x00000000
	.align		4
        /*0004*/ 	.word	0xffffffff
	.align		4
        /*0008*/ 	.word	0x00000000
	.align		4
        /*000c*/ 	.word	0xfffffffe
	.align		4
        /*0010*/ 	.word	0x00000000
	.align		4
        /*0014*/ 	.word	0xfffffffd
	.align		4
        /*0018*/ 	.word	0x00000000
	.align		4
        /*001c*/ 	.word	0xfffffffc


//--------------------- .nv.constant4             --------------------------
	.section	.nv.constant4,"a",@progbits
	.align	8
	.align		8
.nv.constant4:
        /*0000*/ 	.dword	_$_str


//--------------------- .text.triton_poi_fused_leaky_relu_16 --------------------------
	.section	.text.triton_poi_fused_leaky_relu_16,"ax",@progbits
	.sectionflags	@"SHF_BARRIERS=1"
	.align	128
        .global         triton_poi_fused_leaky_relu_16
        .type           triton_poi_fused_leaky_relu_16,@function
        .size           triton_poi_fused_leaky_relu_16,(.L_x_1 - triton_poi_fused_leaky_relu_16)
        .other          triton_poi_fused_leaky_relu_16,@"STO_CUDA_ENTRY STV_DEFAULT"
triton_poi_fused_leaky_relu_16:
.text.triton_poi_fused_leaky_relu_16:
[----:B------:R-:W0:Y:S01]  /*0000*/  LDC R1, c[0x0][0x28] ;  /* 0x00000a00ff017b82 */ /* 0x000e220000000800 */
[----:B------:R-:W1:Y:S07]  /*0010*/  S2R R37, SR_TID.X ;  /* 0x0000000000257919 */ /* 0x000e6e0000002100 */
[----:B------:R-:W2:Y:S01]  /*0020*/  LDC.64 R28, c[0x0][0x210] ;  /* 0x00008400ff1c7b82 */ /* 0x000ea20000000a00 */
[----:B------:R-:W-:Y:S02]  /*0030*/  CS2R R16, SRZ ;  /* 0x0000000000107805 */ /* 0x000fe4000001ff00 */
[----:B------:R-:W-:Y:S01]  /*0040*/  CS2R R18, SRZ ;  /* 0x0000000000127805 */ /* 0x000fe2000001ff00 */
[----:B------:R-:W3:Y:S01]  /*0050*/  S2R R36, SR_CTAID.Y ;  /* 0x0000000000247919 */ /* 0x000ee20000002600 */
[----:B------:R-:W-:Y:S01]  /*0060*/  ULDC.64 UR6, c[0x0][0x208] ;  /* 0x0000820000067ab9 */ /* 0x000fe20000000a00 */
[----:B------:R-:W4:Y:S02]  /*0070*/  S2R R34, SR_CTAID.X ;  /* 0x0000000000227919 */ /* 0x000f240000002500 */
[----:B------:R-:W5:Y:S01]  /*0080*/  LDC.64 R30, c[0x0][0x218] ;  /* 0x00008600ff1e7b82 */ /* 0x000f620000000a00 */
[----:B-1----:R-:W-:Y:S01]  /*0090*/  SHF.R.U32.HI R35, RZ, 0x2, R37 ;  /* 0x00000002ff237819 */ /* 0x002fe20000011625 */
[----:B------:R-:W-:-:S03]  /*00a0*/  IMAD.SHL.U32 R33, R37, 0x4, RZ ;  /* 0x0000000425217824 */ /* 0x000fc600078e00ff */
[----:B------:R-:W-:Y:S02]  /*00b0*/  SGXT.U32 R35, R35, 0x6 ;  /* 0x000000062323781a */ /* 0x000fe40000000000 */
[--C-:B---3--:R-:W-:Y:S02]  /*00c0*/  SHF.R.S32.HI R26, RZ, 0x17, R36.reuse ;  /* 0x00000017ff1a7819 */ /* 0x108fe40000011424 */
[----:B------:R-:W-:Y:S01]  /*00d0*/  PRMT R27, R35, 0x6540, R36 ;  /* 0x00006540231b7816 */ /* 0x000fe20000000024 */
[----:B----4-:R-:W-:Y:S01]  /*00e0*/  IMAD.SHL.U32 R34, R34, 0x10, RZ ;  /* 0x0000001022227824 */ /* 0x010fe200078e00ff */
[----:B------:R-:W-:Y:S02]  /*00f0*/  SGXT R26, R26, 0x1 ;  /* 0x000000011a1a781a */ /* 0x000fe40000000200 */
[----:B------:R-:W-:Y:S02]  /*0100*/  LOP3.LUT R3, R27, 0x80, RZ, 0xfc, !PT ;  /* 0x000000801b037812 */ /* 0x000fe400078efcff */
[----:B------:R-:W-:-:S02]  /*0110*/  LOP3.LUT R2, R34, 0xc, R33, 0xf8, !PT ;  /* 0x0000000c22027812 */ /* 0x000fc400078ef821 */
[----:B------:R-:W-:Y:S02]  /*0120*/  LEA.HI R0, R26, R3, RZ, 0x6 ;  /* 0x000000031a007211 */ /* 0x000fe400078f30ff */
[----:B------:R-:W-:Y:S01]  /*0130*/  ISETP.GE.AND P0, PT, R2, 0x80, PT ;  /* 0x000000800200780c */ /* 0x000fe20003f06270 */
[C---:B------:R-:W-:Y:S02]  /*0140*/  IMAD R5, R3.reuse, 0x80, R2 ;  /* 0x0000008003057824 */ /* 0x040fe400078e0202 */
[----:B------:R-:W-:Y:S01]  /*0150*/  IMAD.SHL.U32 R0, R0, 0x2, RZ ;  /* 0x0000000200007824 */ /* 0x000fe200078e00ff */
[----:B------:R-:W-:Y:S01]  /*0160*/  ISETP.LT.AND P2, PT, R3, 0x100, !P0 ;  /* 0x000001000300780c */ /* 0x000fe20004741270 */
[----:B--2---:R-:W-:Y:S01]  /*0170*/  IMAD.WIDE R4, R5, 0x4, R28 ;  /* 0x0000000405047825 */ /* 0x004fe200078e021c */
[----:B------:R-:W-:Y:S02]  /*0180*/  LOP3.LUT R3, R27, 0xc0, RZ, 0xfc, !PT ;  /* 0x000000c01b037812 */ /* 0x000fe400078efcff */
[----:B------:R-:W-:-:S02]  /*0190*/  LOP3.LUT R11, R0, 0xffffff80, RZ, 0xc0, !PT ;  /* 0xffffff80000b7812 */ /* 0x000fc400078ec0ff */
[C---:B------:R-:W-:Y:S01]  /*01a0*/  ISETP.LT.AND P3, PT, R3.reuse, 0x100, !P0 ;  /* 0x000001000300780c */ /* 0x040fe20004761270 */
[----:B------:R-:W-:Y:S01]  /*01b0*/  IMAD R7, R3, 0x80, R2 ;  /* 0x0000008003077824 */ /* 0x000fe200078e0202 */
[----:B------:R-:W-:Y:S02]  /*01c0*/  LEA.HI R0, R26, R3, RZ, 0x6 ;  /* 0x000000031a007211 */ /* 0x000fe400078f30ff */
[----:B------:R-:W-:Y:S02]  /*01d0*/  IADD3 R3, R2, R11, RZ ;  /* 0x0000000b02037210 */ /* 0x000fe40007ffe0ff */
[----:B------:R-:W-:Y:S02]  /*01e0*/  CS2R R20, SRZ ;  /* 0x0000000000147805 */ /* 0x000fe4000001ff00 */
[----:B------:R-:W-:Y:S01]  /*01f0*/  CS2R R22, SRZ ;  /* 0x0000000000167805 */ /* 0x000fe2000001ff00 */
[----:B------:R-:W-:Y:S01]  /*0200*/  IMAD.SHL.U32 R0, R0, 0x2, RZ ;  /* 0x0000000200007824 */ /* 0x000fe200078e00ff */
[----:B------:R1:W2:Y:S01]  /*0210*/  @P2 LDG.E.EL.128 R16, desc[UR6][R4.64] ;  /* 0x0000000604102981 */ /* 0x0002a2000c2e1d00 */
[----:B-----5:R-:W-:Y:S01]  /*0220*/  IMAD.WIDE R24, R3, 0x4, R30 ;  /* 0x0000000403187825 */ /* 0x020fe200078e021e */
[----:B------:R-:W-:-:S02]  /*0230*/  CS2R R8, SRZ ;  /* 0x0000000000087805 */ /* 0x000fc4000001ff00 */
[----:B------:R-:W-:Y:S02]  /*0240*/  CS2R R10, SRZ ;  /* 0x00000000000a7805 */ /* 0x000fe4000001ff00 */
[----:B------:R-:W-:Y:S02]  /*0250*/  CS2R R12, SRZ ;  /* 0x00000000000c7805 */ /* 0x000fe4000001ff00 */
[----:B------:R-:W-:Y:S01]  /*0260*/  CS2R R14, SRZ ;  /* 0x00000000000e7805 */ /* 0x000fe2000001ff00 */
[----:B------:R-:W2:Y:S01]  /*0270*/  @P2 LDG.E.EL.128 R20, desc[UR6][R24.64] ;  /* 0x0000000618142981 */ /* 0x000ea2000c2e1d00 */
[----:B------:R-:W-:Y:S01]  /*0280*/  IMAD.WIDE R6, R7, 0x4, R28 ;  /* 0x0000000407067825 */ /* 0x000fe200078e021c */
[----:B-1----:R-:W-:-:S04]  /*0290*/  LOP3.LUT R5, R0, 0xffffff80, RZ, 0xc0, !PT ;  /* 0xffffff8000057812 */ /* 0x002fc800078ec0ff */
[----:B------:R1:W3:Y:S01]  /*02a0*/  @P3 LDG.E.EL.128 R8, desc[UR6][R6.64] ;  /* 0x0000000606083981 */ /* 0x0002e2000c2e1d00 */
[----:B------:R-:W-:-:S04]  /*02b0*/  IMAD.IADD R0, R2, 0x1, R5 ;  /* 0x0000000102007824 */ /* 0x000fc800078e0205 */
[----:B------:R-:W-:-:S05]  /*02c0*/  IMAD.WIDE R4, R0, 0x4, R30 ;  /* 0x0000000400047825 */ /* 0x000fca00078e021e */
[----:B------:R4:W3:Y:S01]  /*02d0*/  @P3 LDG.E.EL.128 R12, desc[UR6][R4.64] ;  /* 0x00000006040c3981 */ /* 0x0008e2000c2e1d00 */
[----:B------:R-:W-:Y:S02]  /*02e0*/  LOP3.LUT R31, R27, 0x40, RZ, 0xfc, !PT ;  /* 0x000000401b1f7812 */ /* 0x000fe400078efcff */
[C---:B------:R-:W-:Y:S02]  /*02f0*/  LEA.HI R30, R26.reuse, R27, RZ, 0x6 ;  /* 0x0000001b1a1e7211 */ /* 0x040fe400078f30ff */
[----:B------:R-:W-:-:S03]  /*0300*/  LEA.HI R26, R26, R31, RZ, 0x6 ;  /* 0x0000001f1a1a7211 */ /* 0x000fc600078f30ff */
[----:B------:R-:W-:Y:S01]  /*0310*/  IMAD.SHL.U32 R30, R30, 0x2, RZ ;  /* 0x000000021e1e7824 */ /* 0x000fe200078e00ff */
[----:B------:R-:W-:Y:S01]  /*0320*/  ISETP.LT.AND P1, PT, R27, 0x100, !P0 ;  /* 0x000001001b00780c */ /* 0x000fe20004721270 */
[----:B------:R-:W-:Y:S01]  /*0330*/  IMAD.SHL.U32 R26, R26, 0x2, RZ ;  /* 0x000000021a1a7824 */ /* 0x000fe200078e00ff */
[----:B------:R-:W-:Y:S02]  /*0340*/  ISETP.LT.AND P0, PT, R31, 0x100, !P0 ;  /* 0x000001001f00780c */ /* 0x000fe40004701270 */
[----:B-1----:R-:W-:Y:S02]  /*0350*/  LOP3.LUT R7, R30, 0xfffffe80, RZ, 0xc0, !PT ;  /* 0xfffffe801e077812 */ /* 0x002fe400078ec0ff */
[----:B------:R-:W-:Y:S01]  /*0360*/  LEA R25, R27, R2, 0x7 ;  /* 0x000000021b197211 */ /* 0x000fe200078e38ff */
[----:B------:R-:W-:Y:S01]  /*0370*/  IMAD R31, R31, 0x80, R2 ;  /* 0x000000801f1f7824 */ /* 0x000fe200078e0202 */
[----:B------:R-:W-:Y:S01]  /*0380*/  LOP3.LUT R27, R26, 0xffffff80, RZ, 0xc0, !PT ;  /* 0xffffff801a1b7812 */ /* 0x000fe200078ec0ff */
[----:B------:R-:W-:Y:S01]  /*0390*/  IMAD.IADD R26, R2, 0x1, R7 ;  /* 0x00000001021a7824 */ /* 0x000fe200078e0207 */
[----:B----4-:R-:W-:Y:S01]  /*03a0*/  CS2R R4, SRZ ;  /* 0x0000000000047805 */ /* 0x010fe2000001ff00 */
[----:B------:R-:W-:Y:S01]  /*03b0*/  IMAD.WIDE R24, R25, 0x4, R28 ;  /* 0x0000000419187825 */ /* 0x000fe200078e021c */
[----:B------:R-:W-:-:S03]  /*03c0*/  CS2R R6, SRZ ;  /* 0x0000000000067805 */ /* 0x000fc6000001ff00 */
[----:B------:R-:W-:-:S05]  /*03d0*/  IMAD.WIDE R28, R31, 0x4, R28 ;  /* 0x000000041f1c7825 */ /* 0x000fca00078e021c */
[----:B------:R1:W4:Y:S02]  /*03e0*/  @P0 LDG.E.EL.128 R4, desc[UR6][R28.64] ;  /* 0x000000061c040981 */ /* 0x000324000c2e1d00 */
[----:B-1----:R-:W1:Y:S01]  /*03f0*/  LDC.64 R28, c[0x0][0x218] ;  /* 0x00008600ff1c7b82 */ /* 0x002e620000000a00 */
[----:B------:R-:W-:Y:S02]  /*0400*/  IMAD.IADD R2, R2, 0x1, R27 ;  /* 0x0000000102027824 */ /* 0x000fe400078e021b */
[----:B--2---:R-:W-:Y:S01]  /*0410*/  FADD R32, -R23, R19 ;  /* 0x0000001317207221 */ /* 0x004fe20000000100 */
[----:B------:R-:W-:Y:S01]  /*0420*/  FADD R31, -R22, R18 ;  /* 0x00000012161f7221 */ /* 0x000fe20000000100 */
[----:B------:R-:W-:Y:S01]  /*0430*/  FADD R30, -R21, R17 ;  /* 0x00000011151e7221 */ /* 0x000fe20000000100 */
[----:B------:R-:W-:Y:S01]  /*0440*/  FADD R27, -R20, R16 ;  /* 0x00000010141b7221 */ /* 0x000fe20000000100 */
[----:B------:R-:W-:Y:S02]  /*0450*/  CS2R R16, SRZ ;  /* 0x0000000000107805 */ /* 0x000fe4000001ff00 */
[----:B------:R-:W-:Y:S01]  /*0460*/  CS2R R18, SRZ ;  /* 0x0000000000127805 */ /* 0x000fe2000001ff00 */
[----:B-1----:R-:W-:Y:S01]  /*0470*/  IMAD.WIDE R20, R2, 0x4, R28 ;  /* 0x0000000402147825 */ /* 0x002fe200078e021c */
[----:B------:R-:W-:-:S04]  /*0480*/  CS2R R22, SRZ ;  /* 0x0000000000167805 */ /* 0x000fc8000001ff00 */
[----:B------:R1:W4:Y:S02]  /*0490*/  @P0 LDG.E.EL.128 R16, desc[UR6][R20.64] ;  /* 0x0000000614100981 */ /* 0x000324000c2e1d00 */
[----:B-1----:R-:W-:Y:S01]  /*04a0*/  CS2R R20, SRZ ;  /* 0x0000000000147805 */ /* 0x002fe2000001ff00 */
[----:B---3--:R-:W-:Y:S01]  /*04b0*/  FADD R15, -R15, R11 ;  /* 0x0000000b0f0f7221 */ /* 0x008fe20000000100 */
[----:B------:R-:W-:Y:S01]  /*04c0*/  FADD R14, -R14, R10 ;  /* 0x0000000a0e0e7221 */ /* 0x000fe20000000100 */
[----:B------:R-:W-:Y:S01]  /*04d0*/  FADD R13, -R13, R9 ;  /* 0x000000090d0d7221 */ /* 0x000fe20000000100 */
[----:B------:R-:W-:Y:S01]  /*04e0*/  FADD R12, -R12, R8 ;  /* 0x000000080c0c7221 */ /* 0x000fe20000000100 */
[----:B------:R-:W-:Y:S01]  /*04f0*/  CS2R R8, SRZ ;  /* 0x0000000000087805 */ /* 0x000fe2000001ff00 */
[----:B------:R1:W2:Y:S01]  /*0500*/  @P1 LDG.E.EL.128 R20, desc[UR6][R24.64] ;  /* 0x0000000618141981 */ /* 0x0002a2000c2e1d00 */
[----:B------:R-:W-:Y:S01]  /*0510*/  CS2R R10, SRZ ;  /* 0x00000000000a7805 */ /* 0x000fe2000001ff00 */
[----:B-1----:R-:W-:-:S02]  /*0520*/  IMAD.WIDE R24, R26, 0x4, R28 ;  /* 0x000000041a187825 */ /* 0x002fc400078e021c */
[----:B------:R-:W1:Y:S03]  /*0530*/  LDC.64 R28, c[0x0][0x220] ;  /* 0x00008800ff1c7b82 */ /* 0x000e660000000a00 */
[----:B------:R-:W2:Y:S01]  /*0540*/  @P1 LDG.E.EL.128 R8, desc[UR6][R24.64] ;  /* 0x0000000618081981 */ /* 0x000ea2000c2e1d00 */
[----:B----4-:R-:W-:Y:S01]  /*0550*/  FADD R19, -R19, R7 ;  /* 0x0000000713137221 */ /* 0x010fe20000000100 */
[----:B------:R-:W-:Y:S01]  /*0560*/  FADD R18, -R18, R6 ;  /* 0x0000000612127221 */ /* 0x000fe20000000100 */
[----:B------:R-:W-:Y:S01]  /*0570*/  FADD R17, -R17, R5 ;  /* 0x0000000511117221 */ /* 0x000fe20000000100 */
[----:B------:R-:W-:Y:S01]  /*0580*/  FADD R16, -R16, R4 ;  /* 0x0000000410107221 */ /* 0x000fe20000000100 */
[----:B------:R-:W-:Y:S02]  /*0590*/  CS2R R4, SRZ ;  /* 0x0000000000047805 */ /* 0x000fe4000001ff00 */
[----:B------:R-:W-:Y:S01]  /*05a0*/  CS2R R6, SRZ ;  /* 0x0000000000067805 */ /* 0x000fe2000001ff00 */
[----:B--2---:R-:W-:Y:S01]  /*05b0*/  FADD R21, -R9, R21 ;  /* 0x0000001509157221 */ /* 0x004fe20000000100 */
[----:B------:R-:W-:Y:S01]  /*05c0*/  FADD R20, -R8, R20 ;  /* 0x0000001408147221 */ /* 0x000fe20000000100 */
[----:B-1----:R-:W-:-:S05]  /*05d0*/  IMAD.WIDE R8, R26, 0x4, R28 ;  /* 0x000000041a087825 */ /* 0x002fca00078e021c */
[----:B------:R1:W2:Y:S01]  /*05e0*/  @P1 LDG.E.EL.128 R4, desc[UR6][R8.64] ;  /* 0x0000000608041981 */ /* 0x0002a2000c2e1d00 */
[----:B------:R-:W-:Y:S02]  /*05f0*/  IMAD.MOV.U32 R26, RZ, RZ, 0x3c800000 ;  /* 0x3c800000ff1a7424 */ /* 0x000fe400078e00ff */
[----:B------:R-:W-:Y:S01]  /*0600*/  FADD R23, -R11, R23 ;  /* 0x000000170b177221 */ /* 0x000fe20000000100 */
[----:B------:R-:W-:Y:S01]  /*0610*/  FADD R22, -R10, R22 ;  /* 0x000000160a167221 */ /* 0x000fe20000000100 */
[----:B------:R-:W-:Y:S02]  /*0620*/  CS2R R10, SRZ ;  /* 0x00000000000a7805 */ /* 0x000fe4000001ff00 */
[----:B-1----:R-:W-:Y:S01]  /*0630*/  CS2R R8, SRZ ;  /* 0x0000000000087805 */ /* 0x002fe2000001ff00 */
[-C--:B--2---:R-:W-:Y:S01]  /*0640*/  FFMA R5, R5, R26.reuse, 9.9999997473787516356e-06 ;  /* 0x3727c5ac05057423 */ /* 0x084fe2000000001a */
[----:B------:R-:W-:-:S04]  /*0650*/  FFMA R4, R4, R26, 9.9999997473787516356e-06 ;  /* 0x3727c5ac04047423 */ /* 0x000fc8000000001a */
[----:B------:R-:W1:Y:S08]  /*0660*/  MUFU.RSQ R25, R4 ;  /* 0x0000000400197308 */ /* 0x000e700000001400 */
[----:B------:R-:W2:Y:S01]  /*0670*/  MUFU.RSQ R5, R5 ;  /* 0x0000000500057308 */ /* 0x000ea20000001400 */
[----:B-1----:R-:W-:Y:S01]  /*0680*/  FMUL R24, R25, R20 ;  /* 0x0000001419187220 */ /* 0x002fe20000400000 */
[----:B--2---:R-:W-:Y:S01]  /*0690*/  FMUL R25, R5, R21 ;  /* 0x0000001505197220 */ /* 0x004fe20000400000 */
[----:B------:R-:W-:-:S05]  /*06a0*/  IMAD.WIDE R4, R2, 0x4, R28 ;  /* 0x0000000402047825 */ /* 0x000fca00078e021c */
[----:B------:R1:W2:Y:S01]  /*06b0*/  @P0 LDG.E.EL.128 R8, desc[UR6][R4.64] ;  /* 0x0000000604080981 */ /* 0x0002a2000c2e1d00 */
[-C--:B------:R-:W-:Y:S01]  /*06c0*/  FFMA R6, R6, R26.reuse, 9.9999997473787516356e-06 ;  /* 0x3727c5ac06067423 */ /* 0x080fe2000000001a */
[----:B------:R-:W-:-:S04]  /*06d0*/  FFMA R2, R7, R26, 9.9999997473787516356e-06 ;  /* 0x3727c5ac07027423 */ /* 0x000fc8000000001a */
[----:B------:R3:W4:Y:S08]  /*06e0*/  MUFU.RSQ R7, R2 ;  /* 0x0000000200077308 */ /* 0x0007300000001400 */
[----:B------:R-:W5:Y:S01]  /*06f0*/  MUFU.RSQ R6, R6 ;  /* 0x0000000600067308 */ /* 0x000f620000001400 */
[----:B------:R-:W-:-:S04]  /*0700*/  IMAD.WIDE R20, R3, 0x4, R28 ;  /* 0x0000000403147825 */ /* 0x000fc800078e021c */
[----:B---3--:R-:W-:-:S04]  /*0710*/  IMAD.WIDE R2, R0, 0x4, R28 ;  /* 0x0000000400027825 */ /* 0x008fc800078e021c */
[----:B----4-:R-:W-:Y:S01]  /*0720*/  FMUL R28, R7, R23 ;  /* 0x00000017071c7220 */ /* 0x010fe20000400000 */
[----:B-----5:R-:W-:Y:S01]  /*0730*/  FMUL R0, R6, R22 ;  /* 0x0000001606007220 */ /* 0x020fe20000400000 */
[----:B-1----:R-:W-:Y:S02]  /*0740*/  CS2R R4, SRZ ;  /* 0x0000000000047805 */ /* 0x002fe4000001ff00 */
[----:B------:R-:W-:-:S06]  /*0750*/  CS2R R6, SRZ ;  /* 0x0000000000067805 */ /* 0x000fcc000001ff00 */
[----:B------:R1:W3:Y:S02]  /*0760*/  @P2 LDG.E.EL.128 R4, desc[UR6][R20.64] ;  /* 0x0000000614042981 */ /* 0x0002e4000c2e1d00 */
[----:B-1----:R-:W-:Y:S01]  /*0770*/  CS2R R20, SRZ ;  /* 0x0000000000147805 */ /* 0x002fe2000001ff00 */
[-C--:B--2---:R-:W-:Y:S01]  /*0780*/  FFMA R8, R8, R26.reuse, 9.9999997473787516356e-06 ;  /* 0x3727c5ac08087423 */ /* 0x084fe2000000001a */
[----:B------:R-:W-:-:S03]  /*0790*/  FFMA R9, R9, R26, 9.9999997473787516356e-06 ;  /* 0x3727c5ac09097423 */ /* 0x000fc6000000001a */
[----:B------:R-:W1:Y:S08]  /*07a0*/  MUFU.RSQ R23, R8 ;  /* 0x0000000800177308 */ /* 0x000e700000001400 */
[----:B------:R-:W2:Y:S01]  /*07b0*/  MUFU.RSQ R22, R9 ;  /* 0x0000000900167308 */ /* 0x000ea20000001400 */
[----:B-1----:R-:W-:Y:S01]  /*07c0*/  FMUL R16, R23, R16 ;  /* 0x0000001017107220 */ /* 0x002fe20000400000 */
[----:B--2---:R-:W-:Y:S01]  /*07d0*/  FMUL R17, R22, R17 ;  /* 0x0000001116117220 */ /* 0x004fe20000400000 */
[----:B------:R-:W-:-:S06]  /*07e0*/  CS2R R22, SRZ ;  /* 0x0000000000167805 */ /* 0x000fcc000001ff00 */
[----:B------:R1:W2:Y:S01]  /*07f0*/  @P3 LDG.E.EL.128 R20, desc[UR6][R2.64] ;  /* 0x0000000602143981 */ /* 0x0002a2000c2e1d00 */
[----:B------:R-:W4:Y:S01]  /*0800*/  S2R R29, SR_TID.X ;  /* 0x00000000001d7919 */ /* 0x000f220000002100 */
[----:B------:R-:W-:Y:S01]  /*0810*/  FSETP.GT.AND P0, PT, R24, RZ, PT ;  /* 0x000000ff1800720b */ /* 0x000fe20003f04000 */
[----:B------:R-:W5:Y:S01]  /*0820*/  S2UR UR5, SR_CgaCtaId ;  /* 0x00000000000579c3 */ /* 0x000f620000008800 */
[----:B------:R-:W-:-:S11]  /*0830*/  UMOV UR4, 0x400 ;  /* 0x0000040000047882 */ /* 0x000fd60000000000 */
[----:B------:R-:W-:Y:S01]  /*0840*/  @!P0 FMUL R24, R24, 0.10000000149011611938 ;  /* 0x3dcccccd18188820 */ /* 0x000fe20000400000 */
[----:B------:R-:W-:Y:S02]  /*0850*/  FSETP.GT.AND P0, PT, R25, RZ, PT ;  /* 0x000000ff1900720b */ /* 0x000fe40003f04000 */
[----:B------:R-:W-:Y:S01]  /*0860*/  FSETP.GT.AND P1, PT, R0, RZ, PT ;  /* 0x000000ff0000720b */ /* 0x000fe20003f24000 */
[-C--:B-1----:R-:W-:Y:S01]  /*0870*/  FFMA R3, R10, R26.reuse, 9.9999997473787516356e-06 ;  /* 0x3727c5ac0a037423 */ /* 0x082fe2000000001a */
[----:B------:R-:W-:Y:S01]  /*0880*/  FFMA R10, R11, R26, 9.9999997473787516356e-06 ;  /* 0x3727c5ac0b0a7423 */ /* 0x000fe2000000001a */
[----:B-----5:R-:W-:Y:S01]  /*0890*/  UPRMT UR4, UR5, 0x654, UR4 ;  /* 0x0000065405047896 */ /* 0x020fe20008000004 */
[----:B----4-:R-:W-:-:S07]  /*08a0*/  SHF.L.U32 R8, R29, 0xa, RZ ;  /* 0x0000000a1d087819 */ /* 0x010fce00000006ff */
[----:B------:R-:W-:Y:S01]  /*08b0*/  @!P0 FMUL R25, R25, 0.10000000149011611938 ;  /* 0x3dcccccd19198820 */ /* 0x000fe20000400000 */
[----:B------:R-:W-:Y:S02]  /*08c0*/  LOP3.LUT R8, R8, 0xc00, RZ, 0xc0, !PT ;  /* 0x00000c0008087812 */ /* 0x000fe400078ec0ff */
[----:B------:R-:W-:Y:S02]  /*08d0*/  FSETP.GT.AND P0, PT, R28, RZ, PT ;  /* 0x000000ff1c00720b */ /* 0x000fe40003f04000 */
[C---:B------:R-:W-:Y:S02]  /*08e0*/  LOP3.LUT R2, R8.reuse, 0x100, RZ, 0xfc, !PT ;  /* 0x0000010008027812 */ /* 0x040fe400078efcff */
[C---:B------:R-:W-:Y:S02]  /*08f0*/  LOP3.LUT R35, R8.reuse, R35, RZ, 0xfc, !PT ;  /* 0x0000002308237212 */ /* 0x040fe400078efcff */
[----:B------:R-:W-:Y:S02]  /*0900*/  LEA.HI R9, R8, UR4, RZ, 0x1c ;  /* 0x0000000408097c11 */ /* 0x000fe4000f8fe0ff */
[----:B------:R-:W-:Y:S01]  /*0910*/  LEA.HI R2, R2, UR4, RZ, 0x1c ;  /* 0x0000000402027c11 */ /* 0x000fe2000f8fe0ff */
[----:B------:R-:W1:Y:S02]  /*0920*/  MUFU.RSQ R3, R3 ;  /* 0x0000000300037308 */ /* 0x000e640000001400 */
[----:B------:R-:W-:-:S02]  /*0930*/  IMAD R9, R35, 0x4, R9 ;  /* 0x0000000423097824 */ /* 0x000fc400078e0209 */
[----:B------:R-:W-:-:S04]  /*0940*/  IMAD R2, R35, 0x4, R2 ;  /* 0x0000000423027824 */ /* 0x000fc800078e0202 */
[----:B------:R-:W4:Y:S01]  /*0950*/  MUFU.RSQ R10, R10 ;  /* 0x0000000a000a7308 */ /* 0x000f220000001400 */
[----:B------:R-:W-:Y:S01]  /*0960*/  @!P1 FMUL R0, R0, 0.10000000149011611938 ;  /* 0x3dcccccd00009820 */ /* 0x000fe20000400000 */
[----:B------:R-:W-:Y:S01]  /*0970*/  FSETP.GT.AND P1, PT, R16, RZ, PT ;  /* 0x000000ff1000720b */ /* 0x000fe20003f24000 */
[----:B------:R-:W-:Y:S01]  /*0980*/  @!P0 FMUL R28, R28, 0.10000000149011611938 ;  /* 0x3dcccccd1c1c8820 */ /* 0x000fe20000400000 */
[----:B------:R-:W-:Y:S01]  /*0990*/  STS [R9], R24 ;  /* 0x0000001809007388 */ /* 0x000fe20000000800 */
[-C--:B---3--:R-:W-:Y:S01]  /*09a0*/  FFMA R4, R4, R26.reuse, 9.9999997473787516356e-06 ;  /* 0x3727c5ac04047423 */ /* 0x088fe2000000001a */
[----:B------:R-:W-:Y:S01]  /*09b0*/  FSETP.GT.AND P0, PT, R17, RZ, PT ;  /* 0x000000ff1100720b */ /* 0x000fe20003f04000 */
[----:B------:R-:W-:Y:S01]  /*09c0*/  FFMA R7, R7, R26, 9.9999997473787516356e-06 ;  /* 0x3727c5ac07077423 */ /* 0x000fe2000000001a */
[----:B------:R3:W-:Y:S01]  /*09d0*/  STS [R2+0x400], R25 ;  /* 0x0004001902007388 */ /* 0x0007e20000000800 */
[----:B------:R-:W-:Y:S02]  /*09e0*/  LOP3.LUT R11, R8, 0x200, RZ, 0xfc, !PT ;  /* 0x00000200080b7812 */ /* 0x000fe400078efcff */
[----:B------:R-:W5:Y:S01]  /*09f0*/  MUFU.RSQ R4, R4 ;  /* 0x0000000400047308 */ /* 0x000f620000001400 */
[----:B-1----:R-:W-:Y:S01]  /*0a00*/  FMUL R18, R3, R18 ;  /* 0x0000001203127220 */ /* 0x002fe20000400000 */
[----:B---3--:R-:W-:-:S06]  /*0a10*/  LOP3.LUT R25, R33, 0xfc, RZ, 0xc0, !PT ;  /* 0x000000fc21197812 */ /* 0x008fcc00078ec0ff */
[----:B------:R-:W1:Y:S01]  /*0a20*/  MUFU.RSQ R7, R7 ;  /* 0x0000000700077308 */ /* 0x000e620000001400 */
[----:B------:R-:W-:Y:S02]  /*0a30*/  LOP3.LUT R24, R8, 0x300, RZ, 0xfc, !PT ;  /* 0x0000030008187812 */ /* 0x000fe400078efcff */
[----:B------:R-:W-:Y:S01]  /*0a40*/  PRMT R36, R25, 0x6540, R36 ;  /* 0x0000654019247816 */ /* 0x000fe20000000024 */
[----:B----4-:R-:W-:Y:S01]  /*0a50*/  FMUL R10, R10, R19 ;  /* 0x000000130a0a7220 */ /* 0x010fe20000400000 */
[----:B------:R-:W-:Y:S01]  /*0a60*/  LEA.HI R8, R11, UR4, RZ, 0x1c ;  /* 0x000000040b087c11 */ /* 0x000fe2000f8fe0ff */
[-C--:B------:R-:W-:Y:S01]  /*0a70*/  FFMA R5, R5, R26.reuse, 9.9999997473787516356e-06 ;  /* 0x3727c5ac05057423 */ /* 0x080fe2000000001a */
[----:B------:R-:W-:Y:S01]  /*0a80*/  FFMA R6, R6, R26, 9.9999997473787516356e-06 ;  /* 0x3727c5ac06067423 */ /* 0x000fe2000000001a */
[----:B------:R-:W-:Y:S01]  /*0a90*/  @!P1 FMUL R16, R16, 0.10000000149011611938 ;  /* 0x3dcccccd10109820 */ /* 0x000fe20000400000 */
[----:B------:R-:W-:Y:S01]  /*0aa0*/  @!P0 FMUL R17, R17, 0.10000000149011611938 ;  /* 0x3dcccccd11118820 */ /* 0x000fe20000400000 */
[----:B------:R-:W-:Y:S01]  /*0ab0*/  FSETP.GT.AND P1, PT, R18, RZ, PT ;  /* 0x000000ff1200720b */ /* 0x000fe20003f24000 */
[----:B------:R-:W-:Y:S01]  /*0ac0*/  IMAD R11, R35, 0x4, R8 ;  /* 0x00000004230b7824 */ /* 0x000fe200078e0208 */
[----:B------:R-:W-:Y:S01]  /*0ad0*/  FSETP.GT.AND P0, PT, R10, RZ, PT ;  /* 0x000000ff0a00720b */ /* 0x000fe20003f04000 */
[----:B------:R-:W3:Y:S01]  /*0ae0*/  MUFU.RSQ R5, R5 ;  /* 0x0000000500057308 */ /* 0x000ee20000001400 */
[----:B-----5:R-:W-:-:S02]  /*0af0*/  FMUL R8, R4, R27 ;  /* 0x0000001b04087220 */ /* 0x020fc40000400000 */
[----:B------:R4:W-:Y:S05]  /*0b00*/  STS [R11+0x800], R0 ;  /* 0x000800000b007388 */ /* 0x0009ea0000000800 */
[----:B------:R-:W5:Y:S01]  /*0b10*/  MUFU.RSQ R6, R6 ;  /* 0x0000000600067308 */ /* 0x000f620000001400 */
[----:B------:R-:W-:Y:S01]  /*0b20*/  LEA.HI R24, R24, UR4, RZ, 0x1c ;  /* 0x0000000418187c11 */ /* 0x000fe2000f8fe0ff */
[----:B-1----:R-:W-:Y:S01]  /*0b30*/  FMUL R32, R7, R32 ;  /* 0x0000002007207220 */ /* 0x002fe20000400000 */
[----:B------:R-:W-:Y:S01]  /*0b40*/  FSETP.GT.AND P3, PT, R8, RZ, PT ;  /* 0x000000ff0800720b */ /* 0x000fe20003f64000 */
[----:B------:R-:W-:Y:S01]  /*0b50*/  @!P1 FMUL R18, R18, 0.10000000149011611938 ;  /* 0x3dcccccd12129820 */ /* 0x000fe20000400000 */
[----:B------:R-:W-:Y:S01]  /*0b60*/  @!P0 FMUL R10, R10, 0.10000000149011611938 ;  /* 0x3dcccccd0a0a8820 */ /* 0x000fe20000400000 */
[----:B------:R-:W-:Y:S01]  /*0b70*/  IMAD R35, R35, 0x4, R24 ;  /* 0x0000000423237824 */ /* 0x000fe200078e0218 */
[----:B------:R-:W-:Y:S01]  /*0b80*/  FSETP.GT.AND P1, PT, R32, RZ, PT ;  /* 0x000000ff2000720b */ /* 0x000fe20003f24000 */
[----:B---3--:R-:W-:-:S03]  /*0b90*/  FMUL R5, R5, R30 ;  /* 0x0000001e05057220 */ /* 0x008fc60000400000 */
[----:B------:R-:W-:Y:S01]  /*0ba0*/  STS [R35+0xc00], R28 ;  /* 0x000c001c23007388 */ /* 0x000fe20000000800 */
[----:B-----5:R-:W-:-:S03]  /*0bb0*/  FMUL R6, R6, R31 ;  /* 0x0000001f06067220 */ /* 0x020fc60000400000 */
[----:B------:R-:W-:Y:S01]  /*0bc0*/  STS [R9+0x100], R16 ;  /* 0x0001001009007388 */ /* 0x000fe20000000800 */
[----:B------:R-:W-:-:S03]  /*0bd0*/  FSETP.GT.AND P4, PT, R5, RZ, PT ;  /* 0x000000ff0500720b */ /* 0x000fc60003f84000 */
[----:B------:R-:W-:Y:S01]  /*0be0*/  STS [R2+0x500], R17 ;  /* 0x0005001102007388 */ /* 0x000fe20000000800 */
[----:B------:R-:W-:-:S03]  /*0bf0*/  FSETP.GT.AND P2, PT, R6, RZ, PT ;  /* 0x000000ff0600720b */ /* 0x000fc60003f44000 */
[----:B------:R-:W-:Y:S01]  /*0c00*/  STS [R11+0x900], R18 ;  /* 0x000900120b007388 */ /* 0x000fe20000000800 */
[----:B------:R-:W-:-:S03]  /*0c10*/  @!P3 FMUL R8, R8, 0.10000000149011611938 ;  /* 0x3dcccccd0808b820 */ /* 0x000fc60000400000 */
[----:B------:R1:W-:Y:S01]  /*0c20*/  STS [R35+0xd00], R10 ;  /* 0x000d000a23007388 */ /* 0x0003e20000000800 */
[----:B------:R-:W-:Y:S01]  /*0c30*/  @!P1 FMUL R32, R32, 0.10000000149011611938 ;  /* 0x3dcccccd20209820 */ /* 0x000fe20000400000 */
[----:B------:R-:W-:-:S04]  /*0c40*/  @!P4 FMUL R5, R5, 0.10000000149011611938 ;  /* 0x3dcccccd0505c820 */ /* 0x000fc80000400000 */
[----:B------:R-:W-:Y:S01]  /*0c50*/  @!P2 FMUL R6, R6, 0.10000000149011611938 ;  /* 0x3dcccccd0606a820 */ /* 0x000fe20000400000 */
[----:B------:R-:W-:Y:S04]  /*0c60*/  STS [R9+0x200], R8 ;  /* 0x0002000809007388 */ /* 0x000fe80000000800 */
[----:B------:R-:W-:Y:S04]  /*0c70*/  STS [R2+0x600], R5 ;  /* 0x0006000502007388 */ /* 0x000fe80000000800 */
[----:B------:R3:W-:Y:S01]  /*0c80*/  STS [R11+0xa00], R6 ;  /* 0x000a00060b007388 */ /* 0x0007e20000000800 */
[----:B------:R-:W-:-:S03]  /*0c90*/  LOP3.LUT R33, R33, 0x3fc, RZ, 0xc0, !PT ;  /* 0x000003fc21217812 */ /* 0x000fc600078ec0ff */
[----:B------:R-:W-:Y:S01]  /*0ca0*/  STS [R35+0xe00], R32 ;  /* 0x000e002023007388 */ /* 0x000fe20000000800 */
[----:B--2---:R-:W-:-:S04]  /*0cb0*/  FFMA R20, R20, R26, 9.9999997473787516356e-06 ;  /* 0x3727c5ac14147423 */ /* 0x004fc8000000001a */
[----:B------:R-:W2:Y:S01]  /*0cc0*/  MUFU.RSQ R25, R20 ;  /* 0x0000001400197308 */ /* 0x000ea20000001400 */
[-C--:B------:R-:W-:Y:S01]  /*0cd0*/  FFMA R21, R21, R26.reuse, 9.9999997473787516356e-06 ;  /* 0x3727c5ac15157423 */ /* 0x080fe2000000001a */
[-C--:B------:R-:W-:Y:S01]  /*0ce0*/  FFMA R22, R22, R26.reuse, 9.9999997473787516356e-06 ;  /* 0x3727c5ac16167423 */ /* 0x080fe2000000001a */
[----:B------:R-:W-:-:S05]  /*0cf0*/  FFMA R23, R23, R26, 9.9999997473787516356e-06 ;  /* 0x3727c5ac17177423 */ /* 0x000fca000000001a */
[----:B----4-:R-:W4:Y:S08]  /*0d00*/  MUFU.RSQ R0, R21 ;  /* 0x0000001500007308 */ /* 0x010f300000001400 */
[----:B------:R-:W5:Y:S01]  /*0d10*/  MUFU.RSQ R3, R22 ;  /* 0x0000001600037308 */ /* 0x000f620000001400 */
[----:B--2---:R-:W-:-:S07]  /*0d20*/  FMUL R12, R25, R12 ;  /* 0x0000000c190c7220 */ /* 0x004fce0000400000 */
[----:B------:R-:W1:Y:S01]  /*0d30*/  MUFU.RSQ R4, R23 ;  /* 0x0000001700047308 */ /* 0x000e620000001400 */
[----:B------:R-:W-:Y:S01]  /*0d40*/  FSETP.GT.AND P0, PT, R12, RZ, PT ;  /* 0x000000ff0c00720b */ /* 0x000fe20003f04000 */
[----:B----4-:R-:W-:Y:S01]  /*0d50*/  FMUL R13, R0, R13 ;  /* 0x0000000d000d7220 */ /* 0x010fe20000400000 */
[----:B-----5:R-:W-:-:S04]  /*0d60*/  FMUL R20, R3, R14 ;  /* 0x0000000e03147220 */ /* 0x020fc80000400000 */
[----:B------:R-:W-:Y:S01]  /*0d70*/  FSETP.GT.AND P3, PT, R13, RZ, PT ;  /* 0x000000ff0d00720b */ /* 0x000fe20003f64000 */
[----:B-1----:R-:W-:Y:S01]  /*0d80*/  FMUL R10, R4, R15 ;  /* 0x0000000f040a7220 */ /* 0x002fe20000400000 */
[----:B------:R-:W-:-:S05]  /*0d90*/  FSETP.GT.AND P1, PT, R20, RZ, PT ;  /* 0x000000ff1400720b */ /* 0x000fca0003f24000 */
[----:B------:R-:W-:Y:S01]  /*0da0*/  @!P0 FMUL R12, R12, 0.10000000149011611938 ;  /* 0x3dcccccd0c0c8820 */ /* 0x000fe20000400000 */
[----:B------:R-:W-:-:S05]  /*0db0*/  FSETP.GT.AND P0, PT, R10, RZ, PT ;  /* 0x000000ff0a00720b */ /* 0x000fca0003f04000 */
[----:B------:R-:W-:Y:S01]  /*0dc0*/  @!P3 FMUL R13, R13, 0.10000000149011611938 ;  /* 0x3dcccccd0d0db820 */ /* 0x000fe20000400000 */
[----:B------:R1:W-:Y:S01]  /*0dd0*/  STS [R9+0x300], R12 ;  /* 0x0003000c09007388 */ /* 0x0003e20000000800 */
[----:B------:R-:W-:-:S03]  /*0de0*/  @!P1 FMUL R20, R20, 0.10000000149011611938 ;  /* 0x3dcccccd14149820 */ /* 0x000fc60000400000 */
[----:B------:R2:W-:Y:S03]  /*0df0*/  STS [R2+0x700], R13 ;  /* 0x0007000d02007388 */ /* 0x0005e60000000800 */
[----:B------:R-:W-:Y:S01]  /*0e00*/  @!P0 FMUL R10, R10, 0.10000000149011611938 ;  /* 0x3dcccccd0a0a8820 */ /* 0x000fe20000400000 */
[----:B------:R4:W-:Y:S01]  /*0e10*/  STS [R11+0xb00], R20 ;  /* 0x000b00140b007388 */ /* 0x0009e20000000800 */
[----:B------:R-:W-:-:S03]  /*0e20*/  LOP3.LUT R3, R33, 0x400, RZ, 0xfc, !PT ;  /* 0x0000040021037812 */ /* 0x000fc600078efcff */
[----:B------:R5:W-:Y:S01]  /*0e30*/  STS [R35+0xf00], R10 ;  /* 0x000f000a23007388 */ /* 0x000be20000000800 */
[----:B------:R-:W-:Y:S02]  /*0e40*/  LOP3.LUT R4, R33, 0x800, RZ, 0xfc, !PT ;  /* 0x0000080021047812 */ /* 0x000fe400078efcff */
[----:B------:R-:W-:Y:S02]  /*0e50*/  SHF.R.U32.HI R0, RZ, 0x2, R37 ;  /* 0x00000002ff007819 */ /* 0x000fe40000011625 */
[----:B------:R-:W-:Y:S02]  /*0e60*/  SHF.R.U32.HI R3, RZ, 0x4, R3 ;  /* 0x00000004ff037819 */ /* 0x000fe40000011603 */
[----:B------:R-:W-:Y:S02]  /*0e70*/  SHF.R.U32.HI R4, RZ, 0x4, R4 ;  /* 0x00000004ff047819 */ /* 0x000fe40000011604 */
[----:B------:R-:W-:Y:S02]  /*0e80*/  LOP3.LUT R0, R0, 0x30, RZ, 0xc0, !PT ;  /* 0x0000003000007812 */ /* 0x000fe400078ec0ff */
[----:B------:R-:W-:-:S02]  /*0e90*/  LOP3.LUT R3, R3, 0x70, RZ, 0xc0, !PT ;  /* 0x0000007003037812 */ /* 0x000fc400078ec0ff */
[----:B------:R-:W-:Y:S02]  /*0ea0*/  LOP3.LUT R4, R4, 0xb0, RZ, 0xc0, !PT ;  /* 0x000000b004047812 */ /* 0x000fe400078ec0ff */
[----:B------:R-:W-:Y:S01]  /*0eb0*/  IADD3 R0, R0, UR4, RZ ;  /* 0x0000000400007c10 */ /* 0x000fe2000fffe0ff */
[----:B---3--:R-:W-:Y:S02]  /*0ec0*/  VIADD R6, R3, UR4 ;  /* 0x0000000403067c36 */ /* 0x008fe40008000000 */
[----:B------:R-:W-:Y:S02]  /*0ed0*/  VIADD R8, R4, UR4 ;  /* 0x0000000404087c36 */ /* 0x000fe40008000000 */
[C---:B------:R-:W-:Y:S02]  /*0ee0*/  IMAD R4, R33.reuse, 0x4, R0 ;  /* 0x0000000421047824 */ /* 0x040fe400078e0200 */
[C---:B-1----:R-:W-:Y:S01]  /*0ef0*/  IMAD R12, R33.reuse, 0x4, R6 ;  /* 0x00000004210c7824 */ /* 0x042fe200078e0206 */
[----:B------:R-:W-:Y:S01]  /*0f00*/  BAR.SYNC.DEFER_BLOCKING 0x0 ;  /* 0x0000000000007b1d */ /* 0x000fe20000010000 */
[----:B------:R-:W-:-:S02]  /*0f10*/  LEA R8, R33, R8, 0x2 ;  /* 0x0000000821087211 */ /* 0x000fc400078e10ff */
[--C-:B------:R-:W-:Y:S02]  /*0f20*/  SHF.R.S32.HI R3, RZ, 0x1f, R36.reuse ;  /* 0x0000001fff037819 */ /* 0x100fe40000011424 */
[----:B------:R-:W-:Y:S02]  /*0f30*/  SHF.R.S32.HI R9, RZ, 0x1f, R36 ;  /* 0x0000001fff097819 */ /* 0x000fe40000011424 */
[-C--:B------:R-:W-:Y:S02]  /*0f40*/  LEA.HI R0, R3, R36.reuse, RZ, 0x6 ;  /* 0x0000002403007211 */ /* 0x080fe400078f30ff */
[----:B--2---:R-:W1:Y:S01]  /*0f50*/  LDC.64 R2, c[0x0][0x228] ;  /* 0x00008a00ff027b82 */ /* 0x004e620000000a00 */
[----:B------:R-:W-:Y:S01]  /*0f60*/  SHF.R.U32.HI R37, RZ, 0x6, R37 ;  /* 0x00000006ff257819 */ /* 0x000fe20000011625 */
[----:B------:R-:W2:Y:S04]  /*0f70*/  LDS.128 R4, [R4] ;  /* 0x0000000004047984 */ /* 0x000ea80000000c00 */
[----:B------:R-:W3:Y:S04]  /*0f80*/  LDS.128 R12, [R12+0x1000] ;  /* 0x001000000c0c7984 */ /* 0x000ee80000000c00 */
[----:B------:R1:W2:Y:S01]  /*0f90*/  LDS.128 R16, [R8+0x2000] ;  /* 0x0020000008107984 */ /* 0x0002a20000000c00 */
[----:B----4-:R-:W-:Y:S01]  /*0fa0*/  LEA.HI R11, R9, R36, RZ, 0x6 ;  /* 0x00000024090b7211 */ /* 0x010fe200078f30ff */
[----:B------:R-:W-:Y:S01]  /*0fb0*/  IMAD.SHL.U32 R0, R0, 0x80, RZ ;  /* 0x0000008000007824 */ /* 0x000fe200078e00ff */
[----:B------:R-:W-:-:S02]  /*0fc0*/  SGXT.U32 R9, R37, 0x2 ;  /* 0x000000022509781a */ /* 0x000fc40000000000 */
[----:B-----5:R-:W-:Y:S02]  /*0fd0*/  LOP3.LUT R10, R11, 0xffffffc0, RZ, 0xc0, !PT ;  /* 0xffffffc00b0a7812 */ /* 0x020fe400078ec0ff */
[----:B------:R-:W-:Y:S02]  /*0fe0*/  LOP3.LUT R11, R0, 0xffffe000, RZ, 0xc0, !PT ;  /* 0xffffe000000b7812 */ /* 0x000fe400078ec0ff */
[----:B------:R-:W-:Y:S02]  /*0ff0*/  LOP3.LUT R9, R9, R34, RZ, 0xfc, !PT ;  /* 0x0000002209097212 */ /* 0x000fe400078efcff */
[----:B------:R-:W-:Y:S02]  /*1000*/  ISETP.GE.AND P0, PT, R36, 0x100, PT ;  /* 0x000001002400780c */ /* 0x000fe40003f06270 */
[----:B------:R-:W-:Y:S02]  /*1010*/  IADD3 R36, R11, R36, -R10 ;  /* 0x000000240b247210 */ /* 0x000fe40007ffe80a */
[----:B------:R-:W-:-:S02]  /*1020*/  LOP3.LUT R21, R9, 0x4, RZ, 0xfc, !PT ;  /* 0x0000000409157812 */ /* 0x000fc400078efcff */
[C---:B------:R-:W-:Y:S02]  /*1030*/  LOP3.LUT R11, R9.reuse, 0x8, RZ, 0xfc, !PT ;  /* 0x00000008090b7812 */ /* 0x040fe400078efcff */
[C---:B------:R-:W-:Y:S02]  /*1040*/  LOP3.LUT R23, R9.reuse, 0xc, RZ, 0xfc, !PT ;  /* 0x0000000c09177812 */ /* 0x040fe400078efcff */
[----:B------:R-:W-:Y:S02]  /*1050*/  ISETP.LT.AND P3, PT, R9, 0x80, !P0 ;  /* 0x000000800900780c */ /* 0x000fe40004761270 */
[----:B------:R-:W-:Y:S02]  /*1060*/  LOP3.LUT R0, R33, 0xc00, RZ, 0xfc, !PT ;  /* 0x00000c0021007812 */ /* 0x000fe400078efcff */
[----:B------:R-:W-:Y:S02]  /*1070*/  ISETP.LT.AND P2, PT, R21, 0x80, !P0 ;  /* 0x000000801500780c */ /* 0x000fe40004741270 */
[----:B------:R-:W-:Y:S01]  /*1080*/  ISETP.LT.AND P1, PT, R11, 0x80, !P0 ;  /* 0x000000800b00780c */ /* 0x000fe20004721270 */
[--C-:B------:R-:W-:Y:S01]  /*1090*/  IMAD R9, R9, 0x40, R36.reuse ;  /* 0x0000004009097824 */ /* 0x100fe200078e0224 */
[----:B------:R-:W-:Y:S01]  /*10a0*/  ISETP.LT.AND P0, PT, R23, 0x80, !P0 ;  /* 0x000000801700780c */ /* 0x000fe20004701270 */
[----:B------:R-:W-:Y:S01]  /*10b0*/  IMAD R21, R21, 0x40, R36 ;  /* 0x0000004015157824 */ /* 0x000fe200078e0224 */
[----:B------:R-:W-:Y:S01]  /*10c0*/  SHF.R.U32.HI R0, RZ, 0x4, R0 ;  /* 0x00000004ff007819 */ /* 0x000fe20000011600 */
[----:B------:R-:W-:-:S02]  /*10d0*/  IMAD R25, R11, 0x40, R36 ;  /* 0x000000400b197824 */ /* 0x000fc400078e0224 */
[----:B-1----:R-:W-:Y:S01]  /*10e0*/  IMAD.WIDE R8, R9, 0x4, R2 ;  /* 0x0000000409087825 */ /* 0x002fe200078e0202 */
[----:B------:R-:W-:-:S03]  /*10f0*/  LOP3.LUT R0, R0, 0xf0, RZ, 0xc0, !PT ;  /* 0x000000f000007812 */ /* 0x000fc600078ec0ff */
[----:B------:R-:W-:Y:S01]  /*1100*/  IMAD.WIDE R10, R21, 0x4, R2 ;  /* 0x00000004150a7825 */ /* 0x000fe200078e0202 */
[----:B------:R-:W-:-:S03]  /*1110*/  IADD3 R0, R0, UR4, RZ ;  /* 0x0000000400007c10 */ /* 0x000fc6000fffe0ff */
[----:B------:R-:W-:Y:S01]  /*1120*/  IMAD.WIDE R20, R25, 0x4, R2 ;  /* 0x0000000419147825 */ /* 0x000fe200078e0202 */
[----:B--2---:R1:W-:Y:S04]  /*1130*/  @P3 STG.E.128 desc[UR6][R8.64], R4 ;  /* 0x0000000408003986 */ /* 0x0043e8000c101d06 */
[----:B---3--:R1:W-:Y:S01]  /*1140*/  @P2 STG.E.128 desc[UR6][R10.64], R12 ;  /* 0x0000000c0a002986 */ /* 0x0083e2000c101d06 */
[----:B------:R-:W-:-:S03]  /*1150*/  IMAD R0, R33, 0x4, R0 ;  /* 0x0000000421007824 */ /* 0x000fc600078e0200 */
[----:B0-----:R1:W-:Y:S01]  /*1160*/  @P1 STG.E.128 desc[UR6][R20.64], R16 ;  /* 0x0000001014001986 */ /* 0x0013e2000c101d06 */
[----:B------:R-:W-:Y:S05]  /*1170*/  @!P0 EXIT ;  /* 0x000000000000894d */ /* 0x000fea0003800000 */
[----:B-1----:R-:W0:Y:S01]  /*1180*/  LDS.128 R4, [R0+0x3000] ;  /* 0x0030000000047984 */ /* 0x002e220000000c00 */
[----:B------:R-:W-:-:S04]  /*1190*/  IMAD R23, R23, 0x40, R36 ;  /* 0x0000004017177824 */ /* 0x000fc800078e0224 */
[----:B------:R-:W-:-:S05]  /*11a0*/  IMAD.WIDE R2, R23, 0x4, R2 ;  /* 0x0000000417027825 */ /* 0x000fca00078e0202 */
[----:B0-----:R-:W-:Y:S01]  /*11b0*/  STG.E.128 desc[UR6][R2.64], R4 ;  /* 0x0000000402007986 */ /* 0x001fe2000c101d06 */
[----:B------:R-:W-:Y:S05]  /*11c0*/  EXIT ;  /* 0x000000000000794d */ /* 0x000fea0003800000 */
.L_x_0:
[----:B------:R-:W-:-:S00]  /*11d0*/  BRA `(.L_x_0) ;  /* 0xfffffffc00fc7947 */ /* 0x000fc0000383ffff */
[----:B------:R-:W-:-:S00]  /*11e0*/  NOP ;  /* 0x0000000000007918 */ /* 0x000fc00000000000 */
        /* <DEDUP_REMOVED lines=9> */
.L_x_1:


//--------------------- .nv.global.init           --------------------------
	.section	.nv.global.init,"aw",@progbits
.nv.global.init:
	.type		_$_str,@object
	.size		_$_str,(.L_0 - _$_str)
_$_str:
        /*0000*/ 	.byte	0x5f, 0x5f, 0x43, 0x55, 0x44, 0x41, 0x5f, 0x46, 0x54, 0x5a, 0x00
.L_0:


//--------------------- .nv.shared.triton_poi_fused_leaky_relu_16 --------------------------
	.section	.nv.shared.triton_poi_fused_leaky_relu_16,"aw",@nobits
	.sectionflags	@""
	.align	16
	.zero		1024


//--------------------- .nv.constant0.triton_poi_fused_leaky_relu_16 --------------------------
	.section	.nv.constant0.triton_poi_fused_leaky_relu_16,"a",@progbits
	.sectionflags	@""
	.align	4
.nv.constant0.triton_poi_fused_leaky_relu_16:
	.zero		568
